//
// Generated by NVIDIA NVVM Compiler
//
// Compiler Build ID: CL-36424714
// Cuda compilation tools, release 13.0, V13.0.88
// Based on NVVM 20.0.0
//

.version 9.0
.target sm_100
.address_size 64

	// .globl	_Z18marlin_layout_gemvPKjPK6__halfS3_PS1_ii
// _ZZ18marlin_layout_gemvPKjPK6__halfS3_PS1_iiE12tile_weights has been demoted
// _ZZ18marlin_layout_gemvPKjPK6__halfS3_PS1_iiE11tile_scales has been demoted

.visible .entry _Z18marlin_layout_gemvPKjPK6__halfS3_PS1_ii(
	.param .u64 .ptr .align 1 _Z18marlin_layout_gemvPKjPK6__halfS3_PS1_ii_param_0,
	.param .u64 .ptr .align 1 _Z18marlin_layout_gemvPKjPK6__halfS3_PS1_ii_param_1,
	.param .u64 .ptr .align 1 _Z18marlin_layout_gemvPKjPK6__halfS3_PS1_ii_param_2,
	.param .u64 .ptr .align 1 _Z18marlin_layout_gemvPKjPK6__halfS3_PS1_ii_param_3,
	.param .u32 _Z18marlin_layout_gemvPKjPK6__halfS3_PS1_ii_param_4,
	.param .u32 _Z18marlin_layout_gemvPKjPK6__halfS3_PS1_ii_param_5
)
{
	.reg .pred 	%p<13>;
	.reg .b16 	%rs<209>;
	.reg .b32 	%r<106>;
	.reg .b32 	%f<76>;
	.reg .b64 	%rd<23>;
	// demoted variable
	.shared .align 4 .b8 _ZZ18marlin_layout_gemvPKjPK6__halfS3_PS1_iiE12tile_weights[2048];
	// demoted variable
	.shared .align 2 .b8 _ZZ18marlin_layout_gemvPKjPK6__halfS3_PS1_iiE11tile_scales[32];
	ld.param.u64 	%rd5, [_Z18marlin_layout_gemvPKjPK6__halfS3_PS1_ii_param_0];
	ld.param.u64 	%rd8, [_Z18marlin_layout_gemvPKjPK6__halfS3_PS1_ii_param_1];
	ld.param.u64 	%rd6, [_Z18marlin_layout_gemvPKjPK6__halfS3_PS1_ii_param_2];
	ld.param.u64 	%rd7, [_Z18marlin_layout_gemvPKjPK6__halfS3_PS1_ii_param_3];
	ld.param.u32 	%r16, [_Z18marlin_layout_gemvPKjPK6__halfS3_PS1_ii_param_4];
	ld.param.u32 	%r15, [_Z18marlin_layout_gemvPKjPK6__halfS3_PS1_ii_param_5];
	cvta.to.global.u64 	%rd1, %rd8;
	mov.u32 	%r17, %tid.x;
	shr.u32 	%r1, %r17, 5;
	and.b32  	%r2, %r17, 31;
	mov.u32 	%r18, %ctaid.x;
	shl.b32 	%r19, %r18, 4;
	add.s32 	%r3, %r19, %r1;
	setp.lt.u32 	%p2, %r17, 512;
	setp.lt.s32 	%p3, %r3, %r16;
	and.pred  	%p1, %p2, %p3;
	shl.b32 	%r20, %r1, 1;
	mov.u32 	%r21, _ZZ18marlin_layout_gemvPKjPK6__halfS3_PS1_iiE11tile_scales;
	add.s32 	%r4, %r21, %r20;
	shl.b32 	%r22, %r1, 7;
	mov.u32 	%r23, _ZZ18marlin_layout_gemvPKjPK6__halfS3_PS1_iiE12tile_weights;
	add.s32 	%r24, %r23, %r22;
	shl.b32 	%r25, %r17, 2;
	and.b32  	%r26, %r25, 124;
	add.s32 	%r5, %r24, %r26;
	not.pred 	%p4, %p1;
	@%p4 bra 	$L__BB0_5;
	setp.ne.s32 	%p5, %r2, 0;
	@%p5 bra 	$L__BB0_3;
	cvta.to.global.u64 	%rd9, %rd6;
	mul.wide.s32 	%rd10, %r3, 2;
	add.s64 	%rd11, %rd9, %rd10;
	ld.global.nc.u16 	%rs9, [%rd11];
	st.shared.u16 	[%r4], %rs9;
$L__BB0_3:
	shr.s32 	%r27, %r15, 31;
	shr.u32 	%r28, %r27, 29;
	add.s32 	%r29, %r15, %r28;
	shr.s32 	%r30, %r29, 3;
	setp.ge.s32 	%p6, %r2, %r30;
	@%p6 bra 	$L__BB0_5;
	shr.s32 	%r31, %r3, 31;
	shr.u32 	%r32, %r31, 28;
	add.s32 	%r33, %r3, %r32;
	shr.s32 	%r34, %r33, 4;
	mul.lo.s32 	%r35, %r34, %r15;
	shl.b32 	%r36, %r35, 1;
	shl.b32 	%r37, %r2, 4;
	and.b32  	%r38, %r33, -16;
	sub.s32 	%r39, %r3, %r38;
	add.s32 	%r40, %r36, %r39;
	add.s32 	%r41, %r40, %r37;
	cvta.to.global.u64 	%rd12, %rd5;
	mul.wide.s32 	%rd13, %r41, 4;
	add.s64 	%rd14, %rd12, %rd13;
	ld.global.nc.u32 	%r42, [%rd14];
	st.shared.u32 	[%r5], %r42;
$L__BB0_5:
	bar.sync 	0;
	@%p4 bra 	$L__BB0_14;
	mov.f32 	%f2, 0f00000000;
	// begin inline asm
	{  cvt.rn.f16.f32 %rs207, %f2;}

	// end inline asm
	shr.s32 	%r43, %r15, 31;
	shr.u32 	%r44, %r43, 29;
	add.s32 	%r45, %r15, %r44;
	shr.s32 	%r6, %r45, 3;
	setp.ge.s32 	%p8, %r2, %r6;
	@%p8 bra 	$L__BB0_12;
	ld.shared.u16 	%rs11, [%r4];
	// begin inline asm
	{  cvt.f32.f16 %f3, %rs11;}

	// end inline asm
	not.b32 	%r46, %r2;
	add.s32 	%r7, %r6, %r46;
	and.b32  	%r47, %r7, 32;
	setp.ne.s32 	%p9, %r47, 0;
	mov.u32 	%r105, %r2;
	@%p9 bra 	$L__BB0_9;
	shl.b32 	%r48, %r2, 3;
	ld.shared.u32 	%r49, [%r5];
	cvt.u16.u32 	%rs53, %r49;
	and.b16  	%rs54, %rs53, 240;
	and.b16  	%rs55, %rs53, 15;
	cvt.rn.f32.u16 	%f12, %rs55;
	add.f32 	%f13, %f12, 0fC0F00000;
	mul.f32 	%f4, %f13, %f3;
	// begin inline asm
	{  cvt.rn.f16.f32 %rs13, %f4;}

	// end inline asm
	mul.wide.u32 	%rd15, %r48, 2;
	add.s64 	%rd16, %rd1, %rd15;
	ld.global.nc.u16 	%rs16, [%rd16];
	// begin inline asm
	{fma.rn.f16 %rs14,%rs13,%rs16,%rs207;
}
	// end inline asm
	shr.u16 	%rs56, %rs54, 4;
	cvt.rn.f32.u16 	%f14, %rs56;
	add.f32 	%f15, %f14, 0fC0F00000;
	mul.f32 	%f5, %f15, %f3;
	// begin inline asm
	{  cvt.rn.f16.f32 %rs18, %f5;}

	// end inline asm
	ld.global.nc.u16 	%rs21, [%rd16+2];
	// begin inline asm
	{fma.rn.f16 %rs19,%rs18,%rs21,%rs14;
}
	// end inline asm
	shr.u16 	%rs57, %rs53, 8;
	and.b16  	%rs58, %rs57, 15;
	cvt.rn.f32.u16 	%f16, %rs58;
	add.f32 	%f17, %f16, 0fC0F00000;
	mul.f32 	%f6, %f17, %f3;
	// begin inline asm
	{  cvt.rn.f16.f32 %rs23, %f6;}

	// end inline asm
	ld.global.nc.u16 	%rs26, [%rd16+4];
	// begin inline asm
	{fma.rn.f16 %rs24,%rs23,%rs26,%rs19;
}
	// end inline asm
	shr.u16 	%rs59, %rs53, 12;
	cvt.rn.f32.u16 	%f18, %rs59;
	add.f32 	%f19, %f18, 0fC0F00000;
	mul.f32 	%f7, %f19, %f3;
	// begin inline asm
	{  cvt.rn.f16.f32 %rs28, %f7;}

	// end inline asm
	ld.global.nc.u16 	%rs31, [%rd16+6];
	// begin inline asm
	{fma.rn.f16 %rs29,%rs28,%rs31,%rs24;
}
	// end inline asm
	{ .reg .b16 tmp; mov.b32 {tmp, %rs60}, %r49; }
	and.b16  	%rs61, %rs60, 15;
	cvt.rn.f32.u16 	%f20, %rs61;
	add.f32 	%f21, %f20, 0fC0F00000;
	mul.f32 	%f8, %f21, %f3;
	// begin inline asm
	{  cvt.rn.f16.f32 %rs33, %f8;}

	// end inline asm
	ld.global.nc.u16 	%rs36, [%rd16+8];
	// begin inline asm
	{fma.rn.f16 %rs34,%rs33,%rs36,%rs29;
}
	// end inline asm
	shr.u32 	%r50, %r49, 20;
	cvt.u16.u32 	%rs62, %r50;
	and.b16  	%rs63, %rs62, 15;
	cvt.rn.f32.u16 	%f22, %rs63;
	add.f32 	%f23, %f22, 0fC0F00000;
	mul.f32 	%f9, %f23, %f3;
	// begin inline asm
	{  cvt.rn.f16.f32 %rs38, %f9;}

	// end inline asm
	ld.global.nc.u16 	%rs41, [%rd16+10];
	// begin inline asm
	{fma.rn.f16 %rs39,%rs38,%rs41,%rs34;
}
	// end inline asm
	shr.u32 	%r51, %r49, 24;
	cvt.u16.u32 	%rs64, %r51;
	and.b16  	%rs65, %rs64, 15;
	cvt.rn.f32.u16 	%f24, %rs65;
	add.f32 	%f25, %f24, 0fC0F00000;
	mul.f32 	%f10, %f25, %f3;
	// begin inline asm
	{  cvt.rn.f16.f32 %rs43, %f10;}

	// end inline asm
	ld.global.nc.u16 	%rs46, [%rd16+12];
	// begin inline asm
	{fma.rn.f16 %rs44,%rs43,%rs46,%rs39;
}
	// end inline asm
	shr.u32 	%r52, %r49, 28;
	cvt.u16.u32 	%rs66, %r52;
	cvt.rn.f32.u16 	%f26, %rs66;
	add.f32 	%f27, %f26, 0fC0F00000;
	mul.f32 	%f11, %f27, %f3;
	// begin inline asm
	{  cvt.rn.f16.f32 %rs48, %f11;}

	// end inline asm
	ld.global.nc.u16 	%rs51, [%rd16+14];
	// begin inline asm
	{fma.rn.f16 %rs207,%rs48,%rs51,%rs44;
}
	// end inline asm
	or.b32  	%r105, %r2, 32;
$L__BB0_9:
	setp.lt.u32 	%p10, %r7, 32;
	@%p10 bra 	$L__BB0_12;
	shl.b32 	%r54, %r105, 2;
	add.s32 	%r55, %r22, %r54;
	add.s32 	%r57, %r55, %r23;
	add.s32 	%r104, %r57, 128;
	mul.wide.u32 	%rd17, %r105, 16;
	add.s64 	%rd18, %rd17, %rd1;
	add.s64 	%rd22, %rd18, 512;
$L__BB0_11:
	ld.shared.u32 	%r58, [%r104+-128];
	cvt.u16.u32 	%rs147, %r58;
	and.b16  	%rs148, %rs147, 240;
	and.b16  	%rs149, %rs147, 15;
	cvt.rn.f32.u16 	%f44, %rs149;
	add.f32 	%f45, %f44, 0fC0F00000;
	mul.f32 	%f28, %f45, %f3;
	// begin inline asm
	{  cvt.rn.f16.f32 %rs67, %f28;}

	// end inline asm
	ld.global.nc.u16 	%rs70, [%rd22+-512];
	// begin inline asm
	{fma.rn.f16 %rs68,%rs67,%rs70,%rs207;
}
	// end inline asm
	shr.u16 	%rs150, %rs148, 4;
	cvt.rn.f32.u16 	%f46, %rs150;
	add.f32 	%f47, %f46, 0fC0F00000;
	mul.f32 	%f29, %f47, %f3;
	// begin inline asm
	{  cvt.rn.f16.f32 %rs72, %f29;}

	// end inline asm
	ld.global.nc.u16 	%rs75, [%rd22+-510];
	// begin inline asm
	{fma.rn.f16 %rs73,%rs72,%rs75,%rs68;
}
	// end inline asm
	shr.u16 	%rs151, %rs147, 8;
	and.b16  	%rs152, %rs151, 15;
	cvt.rn.f32.u16 	%f48, %rs152;
	add.f32 	%f49, %f48, 0fC0F00000;
	mul.f32 	%f30, %f49, %f3;
	// begin inline asm
	{  cvt.rn.f16.f32 %rs77, %f30;}

	// end inline asm
	ld.global.nc.u16 	%rs80, [%rd22+-508];
	// begin inline asm
	{fma.rn.f16 %rs78,%rs77,%rs80,%rs73;
}
	// end inline asm
	shr.u16 	%rs153, %rs147, 12;
	cvt.rn.f32.u16 	%f50, %rs153;
	add.f32 	%f51, %f50, 0fC0F00000;
	mul.f32 	%f31, %f51, %f3;
	// begin inline asm
	{  cvt.rn.f16.f32 %rs82, %f31;}

	// end inline asm
	ld.global.nc.u16 	%rs85, [%rd22+-506];
	// begin inline asm
	{fma.rn.f16 %rs83,%rs82,%rs85,%rs78;
}
	// end inline asm
	{ .reg .b16 tmp; mov.b32 {tmp, %rs154}, %r58; }
	and.b16  	%rs155, %rs154, 15;
	cvt.rn.f32.u16 	%f52, %rs155;
	add.f32 	%f53, %f52, 0fC0F00000;
	mul.f32 	%f32, %f53, %f3;
	// begin inline asm
	{  cvt.rn.f16.f32 %rs87, %f32;}

	// end inline asm
	ld.global.nc.u16 	%rs90, [%rd22+-504];
	// begin inline asm
	{fma.rn.f16 %rs88,%rs87,%rs90,%rs83;
}
	// end inline asm
	shr.u32 	%r59, %r58, 20;
	cvt.u16.u32 	%rs156, %r59;
	and.b16  	%rs157, %rs156, 15;
	cvt.rn.f32.u16 	%f54, %rs157;
	add.f32 	%f55, %f54, 0fC0F00000;
	mul.f32 	%f33, %f55, %f3;
	// begin inline asm
	{  cvt.rn.f16.f32 %rs92, %f33;}

	// end inline asm
	ld.global.nc.u16 	%rs95, [%rd22+-502];
	// begin inline asm
	{fma.rn.f16 %rs93,%rs92,%rs95,%rs88;
}
	// end inline asm
	shr.u32 	%r60, %r58, 24;
	cvt.u16.u32 	%rs158, %r60;
	and.b16  	%rs159, %rs158, 15;
	cvt.rn.f32.u16 	%f56, %rs159;
	add.f32 	%f57, %f56, 0fC0F00000;
	mul.f32 	%f34, %f57, %f3;
	// begin inline asm
	{  cvt.rn.f16.f32 %rs97, %f34;}

	// end inline asm
	ld.global.nc.u16 	%rs100, [%rd22+-500];
	// begin inline asm
	{fma.rn.f16 %rs98,%rs97,%rs100,%rs93;
}
	// end inline asm
	shr.u32 	%r61, %r58, 28;
	cvt.u16.u32 	%rs160, %r61;
	cvt.rn.f32.u16 	%f58, %rs160;
	add.f32 	%f59, %f58, 0fC0F00000;
	mul.f32 	%f35, %f59, %f3;
	// begin inline asm
	{  cvt.rn.f16.f32 %rs102, %f35;}

	// end inline asm
	ld.global.nc.u16 	%rs105, [%rd22+-498];
	// begin inline asm
	{fma.rn.f16 %rs103,%rs102,%rs105,%rs98;
}
	// end inline asm
	ld.shared.u32 	%r62, [%r104];
	cvt.u16.u32 	%rs161, %r62;
	and.b16  	%rs162, %rs161, 240;
	and.b16  	%rs163, %rs161, 15;
	cvt.rn.f32.u16 	%f60, %rs163;
	add.f32 	%f61, %f60, 0fC0F00000;
	mul.f32 	%f36, %f61, %f3;
	// begin inline asm
	{  cvt.rn.f16.f32 %rs107, %f36;}

	// end inline asm
	ld.global.nc.u16 	%rs110, [%rd22];
	// begin inline asm
	{fma.rn.f16 %rs108,%rs107,%rs110,%rs103;
}
	// end inline asm
	shr.u16 	%rs164, %rs162, 4;
	cvt.rn.f32.u16 	%f62, %rs164;
	add.f32 	%f63, %f62, 0fC0F00000;
	mul.f32 	%f37, %f63, %f3;
	// begin inline asm
	{  cvt.rn.f16.f32 %rs112, %f37;}

	// end inline asm
	ld.global.nc.u16 	%rs115, [%rd22+2];
	// begin inline asm
	{fma.rn.f16 %rs113,%rs112,%rs115,%rs108;
}
	// end inline asm
	shr.u16 	%rs165, %rs161, 8;
	and.b16  	%rs166, %rs165, 15;
	cvt.rn.f32.u16 	%f64, %rs166;
	add.f32 	%f65, %f64, 0fC0F00000;
	mul.f32 	%f38, %f65, %f3;
	// begin inline asm
	{  cvt.rn.f16.f32 %rs117, %f38;}

	// end inline asm
	ld.global.nc.u16 	%rs120, [%rd22+4];
	// begin inline asm
	{fma.rn.f16 %rs118,%rs117,%rs120,%rs113;
}
	// end inline asm
	shr.u16 	%rs167, %rs161, 12;
	cvt.rn.f32.u16 	%f66, %rs167;
	add.f32 	%f67, %f66, 0fC0F00000;
	mul.f32 	%f39, %f67, %f3;
	// begin inline asm
	{  cvt.rn.f16.f32 %rs122, %f39;}

	// end inline asm
	ld.global.nc.u16 	%rs125, [%rd22+6];
	// begin inline asm
	{fma.rn.f16 %rs123,%rs122,%rs125,%rs118;
}
	// end inline asm
	{ .reg .b16 tmp; mov.b32 {tmp, %rs168}, %r62; }
	and.b16  	%rs169, %rs168, 15;
	cvt.rn.f32.u16 	%f68, %rs169;
	add.f32 	%f69, %f68, 0fC0F00000;
	mul.f32 	%f40, %f69, %f3;
	// begin inline asm
	{  cvt.rn.f16.f32 %rs127, %f40;}

	// end inline asm
	ld.global.nc.u16 	%rs130, [%rd22+8];
	// begin inline asm
	{fma.rn.f16 %rs128,%rs127,%rs130,%rs123;
}
	// end inline asm
	shr.u32 	%r63, %r62, 20;
	cvt.u16.u32 	%rs170, %r63;
	and.b16  	%rs171, %rs170, 15;
	cvt.rn.f32.u16 	%f70, %rs171;
	add.f32 	%f71, %f70, 0fC0F00000;
	mul.f32 	%f41, %f71, %f3;
	// begin inline asm
	{  cvt.rn.f16.f32 %rs132, %f41;}

	// end inline asm
	ld.global.nc.u16 	%rs135, [%rd22+10];
	// begin inline asm
	{fma.rn.f16 %rs133,%rs132,%rs135,%rs128;
}
	// end inline asm
	shr.u32 	%r64, %r62, 24;
	cvt.u16.u32 	%rs172, %r64;
	and.b16  	%rs173, %rs172, 15;
	cvt.rn.f32.u16 	%f72, %rs173;
	add.f32 	%f73, %f72, 0fC0F00000;
	mul.f32 	%f42, %f73, %f3;
	// begin inline asm
	{  cvt.rn.f16.f32 %rs137, %f42;}

	// end inline asm
	ld.global.nc.u16 	%rs140, [%rd22+12];
	// begin inline asm
	{fma.rn.f16 %rs138,%rs137,%rs140,%rs133;
}
	// end inline asm
	shr.u32 	%r65, %r62, 28;
	cvt.u16.u32 	%rs174, %r65;
	cvt.rn.f32.u16 	%f74, %rs174;
	add.f32 	%f75, %f74, 0fC0F00000;
	mul.f32 	%f43, %f75, %f3;
	// begin inline asm
	{  cvt.rn.f16.f32 %rs142, %f43;}

	// end inline asm
	ld.global.nc.u16 	%rs145, [%rd22+14];
	// begin inline asm
	{fma.rn.f16 %rs207,%rs142,%rs145,%rs138;
}
	// end inline asm
	add.s32 	%r105, %r105, 64;
	add.s32 	%r104, %r104, 256;
	add.s64 	%rd22, %rd22, 1024;
	setp.lt.s32 	%p11, %r105, %r6;
	@%p11 bra 	$L__BB0_11;
$L__BB0_12:
	// begin inline asm
	{mov.u32 %r66, WARP_SZ;
}
	// end inline asm
	shl.b32 	%r102, %r66, 8;
	add.s32 	%r99, %r102, -8161;
	// begin inline asm
	{  mov.b32 %r67, {%rs207,%rs207};}

	// end inline asm
	mov.b32 	%r70, 16;
	mov.b32 	%r100, -1;
	// begin inline asm
	{shfl.sync.down.b32 %r68,%r67,%r70,%r99,%r100;
}
	// end inline asm
	// begin inline asm
	{.reg .f16 low,high;
 mov.b32 {low,high}, %r68;
 mov.b16 %rs177, low;}
	// end inline asm
	// begin inline asm
	{add.f16 %rs178,%rs207,%rs177;
}
	// end inline asm
	// begin inline asm
	{  mov.b32 %r74, {%rs178,%rs178};}

	// end inline asm
	mov.b32 	%r77, 8;
	// begin inline asm
	{shfl.sync.down.b32 %r75,%r74,%r77,%r99,%r100;
}
	// end inline asm
	// begin inline asm
	{.reg .f16 low,high;
 mov.b32 {low,high}, %r75;
 mov.b16 %rs183, low;}
	// end inline asm
	// begin inline asm
	{add.f16 %rs184,%rs178,%rs183;
}
	// end inline asm
	// begin inline asm
	{  mov.b32 %r81, {%rs184,%rs184};}

	// end inline asm
	mov.b32 	%r84, 4;
	// begin inline asm
	{shfl.sync.down.b32 %r82,%r81,%r84,%r99,%r100;
}
	// end inline asm
	// begin inline asm
	{.reg .f16 low,high;
 mov.b32 {low,high}, %r82;
 mov.b16 %rs189, low;}
	// end inline asm
	// begin inline asm
	{add.f16 %rs190,%rs184,%rs189;
}
	// end inline asm
	// begin inline asm
	{  mov.b32 %r88, {%rs190,%rs190};}

	// end inline asm
	mov.b32 	%r91, 2;
	// begin inline asm
	{shfl.sync.down.b32 %r89,%r88,%r91,%r99,%r100;
}
	// end inline asm
	// begin inline asm
	{.reg .f16 low,high;
 mov.b32 {low,high}, %r89;
 mov.b16 %rs195, low;}
	// end inline asm
	// begin inline asm
	{add.f16 %rs196,%rs190,%rs195;
}
	// end inline asm
	// begin inline asm
	{  mov.b32 %r95, {%rs196,%rs196};}

	// end inline asm
	mov.b32 	%r98, 1;
	// begin inline asm
	{shfl.sync.down.b32 %r96,%r95,%r98,%r99,%r100;
}
	// end inline asm
	// begin inline asm
	{.reg .f16 low,high;
 mov.b32 {low,high}, %r96;
 mov.b16 %rs201, low;}
	// end inline asm
	// begin inline asm
	{add.f16 %rs202,%rs196,%rs201;
}
	// end inline asm
	setp.eq.s32 	%p12, %r2, 0;
	@%p12 bra 	$L__BB0_13;
	bra.uni 	$L__BB0_14;
$L__BB0_13:
	cvta.to.global.u64 	%rd19, %rd7;
	mul.wide.s32 	%rd20, %r3, 2;
	add.s64 	%rd21, %rd19, %rd20;
	st.global.u16 	[%rd21], %rs202;
$L__BB0_14:
	ret;

}


// ===== COMPILED SASS (sm_100) =====

	.target	sm_100

	.elftype	@"ET_EXEC"


//--------------------- .note.nv.tkinfo           --------------------------
	.section	.note.nv.tkinfo,"",@"SHT_NOTE"
	.sectionflags	@"SHF_NOTE_NV_TKINFO"
	.tkinfo
        /*0018*/ 	.word	0x00000002
        /*0030*/ 	.string	""
        /*0030*/ 	.string	"ptxas"
        /*0030*/ 	.string	"Cuda compilation tools, release 13.0, V13.0.88"
        /*0030*/ 	.string	"Build cuda_13.0.r13.0/compiler.36424714_0"
        /*0030*/ 	.string	"-arch sm_100 -m 64 "



//--------------------- .note.nv.cuinfo           --------------------------
	.section	.note.nv.cuinfo,"",@"SHT_NOTE"
	.sectionflags	@"SHF_NOTE_NV_CUINFO"
        /*0018*/ 	.short	0x0002
        /*001a*/ 	.short	0x0064
        /*001c*/ 	.short	0x0082
	.zero		2


//--------------------- .nv.info                  --------------------------
	.section	.nv.info,"",@"SHT_CUDA_INFO"
	.align	4


	//----- nvinfo : EIATTR_REGCOUNT
	.align		4
        /*0000*/ 	.byte	0x04, 0x2f
        /*0002*/ 	.short	(.L_1 - .L_0)
	.align		4
.L_0:
        /*0004*/ 	.word	index@(_Z18marlin_layout_gemvPKjPK6__halfS3_PS1_ii)
        /*0008*/ 	.word	0x00000020


	//----- nvinfo : EIATTR_FRAME_SIZE
	.align		4
.L_1:
        /*000c*/ 	.byte	0x04, 0x11
        /*000e*/ 	.short	(.L_3 - .L_2)
	.align		4
.L_2:
        /*0010*/ 	.word	index@(_Z18marlin_layout_gemvPKjPK6__halfS3_PS1_ii)
        /*0014*/ 	.word	0x00000000


	//----- nvinfo : EIATTR_MIN_STACK_SIZE
	.align		4
.L_3:
        /*0018*/ 	.byte	0x04, 0x12
        /*001a*/ 	.short	(.L_5 - .L_4)
	.align		4
.L_4:
        /*001c*/ 	.word	index@(_Z18marlin_layout_gemvPKjPK6__halfS3_PS1_ii)
        /*0020*/ 	.word	0x00000000
.L_5:


//--------------------- .nv.compat                --------------------------
	.section	.nv.compat,"",@"SHT_CUDA_COMPAT_INFO"
	.align	4
        /*0000*/ 	.byte	0x02, 0x09, 0x00, 0x00, 0x02, 0x02, 0x01, 0x00, 0x02, 0x05, 0x05, 0x00, 0x03, 0x07, 0x01, 0x01
        /*0010*/ 	.byte	0x02, 0x03, 0x00, 0x00, 0x02, 0x06, 0x01, 0x00, 0x04, 0x0b, 0x08, 0x00, 0x09, 0x00, 0x00, 0x00
        /*0020*/ 	.byte	0x00, 0x00, 0x00, 0x00


//--------------------- .nv.info._Z18marlin_layout_gemvPKjPK6__halfS3_PS1_ii --------------------------
	.section	.nv.info._Z18marlin_layout_gemvPKjPK6__halfS3_PS1_ii,"",@"SHT_CUDA_INFO"
	.sectionflags	@""
	.align	4


	//----- nvinfo : EIATTR_CUDA_API_VERSION
	.align		4
        /*0000*/ 	.byte	0x04, 0x37
        /*0002*/ 	.short	(.L_7 - .L_6)
.L_6:
        /*0004*/ 	.word	0x00000082


	//----- nvinfo : EIATTR_KPARAM_INFO
	.align		4
.L_7:
        /*0008*/ 	.byte	0x04, 0x17
        /*000a*/ 	.short	(.L_9 - .L_8)
.L_8:
        /*000c*/ 	.word	0x00000000
        /*0010*/ 	.short	0x0005
        /*0012*/ 	.short	0x0024
        /*0014*/ 	.byte	0x00, 0xf0, 0x11, 0x00


	//----- nvinfo : EIATTR_KPARAM_INFO
	.align		4
.L_9:
        /*0018*/ 	.byte	0x04, 0x17
        /*001a*/ 	.short	(.L_11 - .L_10)
.L_10:
        /*001c*/ 	.word	0x00000000
        /*0020*/ 	.short	0x0004
        /*0022*/ 	.short	0x0020
        /*0024*/ 	.byte	0x00, 0xf0, 0x11, 0x00


	//----- nvinfo : EIATTR_KPARAM_INFO
	.align		4
.L_11:
        /*0028*/ 	.byte	0x04, 0x17
        /*002a*/ 	.short	(.L_13 - .L_12)
.L_12:
        /*002c*/ 	.word	0x00000000
        /*0030*/ 	.short	0x0003
        /*0032*/ 	.short	0x0018
        /*0034*/ 	.byte	0x00, 0xf5, 0x21, 0x00


	//----- nvinfo : EIATTR_KPARAM_INFO
	.align		4
.L_13:
        /*0038*/ 	.byte	0x04, 0x17
        /*003a*/ 	.short	(.L_15 - .L_14)
.L_14:
        /*003c*/ 	.word	0x00000000
        /*0040*/ 	.short	0x0002
        /*0042*/ 	.short	0x0010
        /*0044*/ 	.byte	0x00, 0xf5, 0x21, 0x00


	//----- nvinfo : EIATTR_KPARAM_INFO
	.align		4
.L_15:
        /*0048*/ 	.byte	0x04, 0x17
        /*004a*/ 	.short	(.L_17 - .L_16)
.L_16:
        /*004c*/ 	.word	0x00000000
        /*0050*/ 	.short	0x0001
        /*0052*/ 	.short	0x0008
        /*0054*/ 	.byte	0x00, 0xf5, 0x21, 0x00


	//----- nvinfo : EIATTR_KPARAM_INFO
	.align		4
.L_17:
        /*0058*/ 	.byte	0x04, 0x17
        /*005a*/ 	.short	(.L_19 - .L_18)
.L_18:
        /*005c*/ 	.word	0x00000000
        /*0060*/ 	.short	0x0000
        /*0062*/ 	.short	0x0000
        /*0064*/ 	.byte	0x00, 0xf5, 0x21, 0x00


	//----- nvinfo : EIATTR_SPARSE_MMA_MASK
	.align		4
.L_19:
        /*0068*/ 	.byte	0x03, 0x50
        /*006a*/ 	.short	0x0000


	//----- nvinfo : EIATTR_MAXREG_COUNT
	.align		4
        /*006c*/ 	.byte	0x03, 0x1b
        /*006e*/ 	.short	0x00ff


	//----- nvinfo : EIATTR_NUM_BARRIERS
	.align		4
        /*0070*/ 	.byte	0x02, 0x4c
        /*0072*/ 	.byte	0x01
	.zero		1


	//----- nvinfo : EIATTR_MERCURY_ISA_VERSION
	.align		4
        /*0074*/ 	.byte	0x03, 0x5f
        /*0076*/ 	.short	0x0101


	//----- nvinfo : EIATTR_COOP_GROUP_MASK_REGIDS
	.align		4
        /*0078*/ 	.byte	0x04, 0x29
        /*007a*/ 	.short	(.L_21 - .L_20)


	//   ....[0]....
.L_20:
        /*007c*/ 	.word	0xffffffff


	//   ....[1]....
        /*0080*/ 	.word	0xffffffff


	//   ....[2]....
        /*0084*/ 	.word	0xffffffff


	//   ....[3]....
        /*0088*/ 	.word	0xffffffff


	//   ....[4]....
        /*008c*/ 	.word	0xffffffff


	//----- nvinfo : EIATTR_COOP_GROUP_INSTR_OFFSETS
	.align		4
.L_21:
        /*0090*/ 	.byte	0x04, 0x28
        /*0092*/ 	.short	(.L_23 - .L_22)


	//   ....[0]....
.L_22:
        /*0094*/ 	.word	0x00001190


	//   ....[1]....
        /*0098*/ 	.word	0x000011b0


	//   ....[2]....
        /*009c*/ 	.word	0x000011d0


	//   ....[3]....
        /*00a0*/ 	.word	0x000011f0


	//   ....[4]....
        /*00a4*/ 	.word	0x00001210


	//----- nvinfo : EIATTR_VRC_CTA_INIT_COUNT
	.align		4
.L_23:
        /*00a8*/ 	.byte	0x02, 0x4a
	.zero		1
	.zero		1


	//----- nvinfo : EIATTR_EXIT_INSTR_OFFSETS
	.align		4
        /*00ac*/ 	.byte	0x04, 0x1c
        /*00ae*/ 	.short	(.L_25 - .L_24)


	//   ....[0]....
.L_24:
        /*00b0*/ 	.word	0x000002e0


	//   ....[1]....
        /*00b4*/ 	.word	0x00001220


	//   ....[2]....
        /*00b8*/ 	.word	0x00001270


	//----- nvinfo : EIATTR_CRS_STACK_SIZE
	.align		4
.L_25:
        /*00bc*/ 	.byte	0x04, 0x1e
        /*00be*/ 	.short	(.L_27 - .L_26)
.L_26:
        /*00c0*/ 	.word	0x00000000


	//----- nvinfo : EIATTR_CBANK_PARAM_SIZE
	.align		4
.L_27:
        /*00c4*/ 	.byte	0x03, 0x19
        /*00c6*/ 	.short	0x0028


	//----- nvinfo : EIATTR_PARAM_CBANK
	.align		4
        /*00c8*/ 	.byte	0x04, 0x0a
        /*00ca*/ 	.short	(.L_29 - .L_28)
	.align		4
.L_28:
        /*00cc*/ 	.word	index@(.nv.constant0._Z18marlin_layout_gemvPKjPK6__halfS3_PS1_ii)
        /*00d0*/ 	.short	0x0380
        /*00d2*/ 	.short	0x0028


	//----- nvinfo : EIATTR_SW_WAR
	.align		4
.L_29:
        /*00d4*/ 	.byte	0x04, 0x36
        /*00d6*/ 	.short	(.L_31 - .L_30)
.L_30:
        /*00d8*/ 	.word	0x00000008
.L_31:


//--------------------- .nv.callgraph             --------------------------
	.section	.nv.callgraph,"",@"SHT_CUDA_CALLGRAPH"
	.align	4
	.sectionentsize	8
	.align		4
        /*0000*/ 	.word	0x00000000
	.align		4
        /*0004*/ 	.word	0xffffffff
	.align		4
        /*0008*/ 	.word	0x00000000
	.align		4
        /*000c*/ 	.word	0xfffffffe
	.align		4
        /*0010*/ 	.word	0x00000000
	.align		4
        /*0014*/ 	.word	0xfffffffd
	.align		4
        /*0018*/ 	.word	0x00000000
	.align		4
        /*001c*/ 	.word	0xfffffffc


//--------------------- .text._Z18marlin_layout_gemvPKjPK6__halfS3_PS1_ii --------------------------
	.section	.text._Z18marlin_layout_gemvPKjPK6__halfS3_PS1_ii,"ax",@progbits
	.align	128
        .global         _Z18marlin_layout_gemvPKjPK6__halfS3_PS1_ii
        .type           _Z18marlin_layout_gemvPKjPK6__halfS3_PS1_ii,@function
        .size           _Z18marlin_layout_gemvPKjPK6__halfS3_PS1_ii,(.L_x_8 - _Z18marlin_layout_gemvPKjPK6__halfS3_PS1_ii)
        .other          _Z18marlin_layout_gemvPKjPK6__halfS3_PS1_ii,@"STO_CUDA_ENTRY STV_DEFAULT"
_Z18marlin_layout_gemvPKjPK6__halfS3_PS1_ii:
.text._Z18marlin_layout_gemvPKjPK6__halfS3_PS1_ii:
[----:B------:R-:W-:Y:S01]  /*0000*/  LDC R1, c[0x0][0x37c] ;  /* 0x0000df00ff017b82 */ /* 0x000fe20000000800 */
[----:B------:R-:W0:Y:S01]  /*0010*/  S2R R8, SR_TID.X ;  /* 0x0000000000087919 */ /* 0x000e220000002100 */
[----:B------:R-:W1:Y:S01]  /*0020*/  LDCU UR4, c[0x0][0x3a0] ;  /* 0x00007400ff0477ac */ /* 0x000e620008000800 */
[----:B------:R-:W-:Y:S01]  /*0030*/  MOV R7, 0x400 ;  /* 0x0000040000077802 */ /* 0x000fe20000000f00 */
[----:B------:R-:W-:Y:S01]  /*0040*/  BSSY.RECONVERGENT B0, `(.L_x_0) ;  /* 0x0000028000007945 */ /* 0x000fe20003800200 */
[----:B------:R-:W2:Y:S01]  /*0050*/  S2R R0, SR_CTAID.X ;  /* 0x0000000000007919 */ /* 0x000ea20000002500 */
[----:B------:R-:W3:Y:S02]  /*0060*/  LDCU.64 UR6, c[0x0][0x358] ;  /* 0x00006b00ff0677ac */ /* 0x000ee40008000a00 */
[----:B------:R-:W-:Y:S01]  /*0070*/  VIADD R2, R7, 0x800 ;  /* 0x0000080007027836 */ /* 0x000fe20000000000 */
[----:B------:R-:W4:Y:S01]  /*0080*/  S2R R6, SR_CgaCtaId ;  /* 0x0000000000067919 */ /* 0x000f220000008800 */
[----:B0-----:R-:W-:Y:S01]  /*0090*/  SHF.R.U32.HI R3, RZ, 0x5, R8 ;  /* 0x00000005ff037819 */ /* 0x001fe20000011608 */
[----:B------:R-:W-:-:S04]  /*00a0*/  IMAD.SHL.U32 R5, R8, 0x4, RZ ;  /* 0x0000000408057824 */ /* 0x000fc800078e00ff */
[----:B--2---:R-:W-:Y:S01]  /*00b0*/  IMAD R0, R0, 0x10, R3 ;  /* 0x0000001000007824 */ /* 0x004fe200078e0203 */
[----:B------:R-:W-:Y:S02]  /*00c0*/  LOP3.LUT R5, R5, 0x7c, RZ, 0xc0, !PT ;  /* 0x0000007c05057812 */ /* 0x000fe400078ec0ff */
[----:B----4-:R-:W-:Y:S01]  /*00d0*/  LEA R4, R6, R2, 0x18 ;  /* 0x0000000206047211 */ /* 0x010fe200078ec0ff */
[C---:B------:R-:W-:Y:S01]  /*00e0*/  IMAD.SHL.U32 R2, R3.reuse, 0x80, RZ ;  /* 0x0000008003027824 */ /* 0x040fe200078e00ff */
[----:B-1----:R-:W-:Y:S02]  /*00f0*/  ISETP.GE.AND P0, PT, R0, UR4, PT ;  /* 0x0000000400007c0c */ /* 0x002fe4000bf06270 */
[----:B------:R-:W-:Y:S01]  /*0100*/  LEA R7, R6, R7, 0x18 ;  /* 0x0000000706077211 */ /* 0x000fe200078ec0ff */
[----:B------:R-:W-:Y:S01]  /*0110*/  IMAD R12, R3, 0x2, R4 ;  /* 0x00000002030c7824 */ /* 0x000fe200078e0204 */
[C---:B------:R-:W-:Y:S02]  /*0120*/  ISETP.LT.U32.AND P0, PT, R8.reuse, 0x200, !P0 ;  /* 0x000002000800780c */ /* 0x040fe40004701070 */
[----:B------:R-:W-:-:S02]  /*0130*/  LOP3.LUT R4, R8, 0x1f, RZ, 0xc0, !PT ;  /* 0x0000001f08047812 */ /* 0x000fc400078ec0ff */
[----:B------:R-:W-:-:S09]  /*0140*/  IADD3 R3, PT, PT, R5, R7, R2 ;  /* 0x0000000705037210 */ /* 0x000fd20007ffe002 */
[----:B---3--:R-:W-:Y:S05]  /*0150*/  @!P0 BRA `(.L_x_1) ;  /* 0x0000000000588947 */ /* 0x008fea0003800000 */
[----:B------:R-:W0:Y:S01]  /*0160*/  LDCU UR5, c[0x0][0x3a4] ;  /* 0x00007480ff0577ac */ /* 0x000e220008000800 */
[----:B------:R-:W-:-:S13]  /*0170*/  ISETP.NE.AND P1, PT, R4, RZ, PT ;  /* 0x000000ff0400720c */ /* 0x000fda0003f25270 */
[----:B------:R-:W1:Y:S01]  /*0180*/  @!P1 LDC.64 R10, c[0x0][0x390] ;  /* 0x0000e400ff0a9b82 */ /* 0x000e620000000a00 */
[----:B0-----:R-:W-:-:S04]  /*0190*/  USHF.R.S32.HI UR4, URZ, 0x1f, UR5 ;  /* 0x0000001fff047899 */ /* 0x001fc80008011405 */
[----:B------:R-:W-:-:S04]  /*01a0*/  ULEA.HI UR4, UR4, UR5, URZ, 0x3 ;  /* 0x0000000504047291 */ /* 0x000fc8000f8f18ff */
[----:B------:R-:W-:-:S06]  /*01b0*/  USHF.R.S32.HI UR4, URZ, 0x3, UR4 ;  /* 0x00000003ff047899 */ /* 0x000fcc0008011404 */
[----:B------:R-:W-:Y:S01]  /*01c0*/  ISETP.GE.AND P2, PT, R4, UR4, PT ;  /* 0x0000000404007c0c */ /* 0x000fe2000bf46270 */
[----:B-1----:R-:W-:-:S06]  /*01d0*/  @!P1 IMAD.WIDE R10, R0, 0x2, R10 ;  /* 0x00000002000a9825 */ /* 0x002fcc00078e020a */
[----:B------:R-:W2:Y:S06]  /*01e0*/  @!P1 LDG.E.U16.CONSTANT R11, desc[UR6][R10.64] ;  /* 0x000000060a0b9981 */ /* 0x000eac000c1e9500 */
[----:B------:R-:W-:Y:S01]  /*01f0*/  @!P2 SHF.R.S32.HI R5, RZ, 0x1f, R0 ;  /* 0x0000001fff05a819 */ /* 0x000fe20000011400 */
[----:B------:R-:W0:Y:S03]  /*0200*/  @!P2 LDC.64 R8, c[0x0][0x380] ;  /* 0x0000e000ff08ab82 */ /* 0x000e260000000a00 */
[----:B------:R-:W-:-:S04]  /*0210*/  @!P2 LEA.HI R5, R5, R0, RZ, 0x4 ;  /* 0x000000000505a211 */ /* 0x000fc800078f20ff */
[----:B------:R-:W-:Y:S02]  /*0220*/  @!P2 SHF.R.S32.HI R6, RZ, 0x4, R5 ;  /* 0x00000004ff06a819 */ /* 0x000fe40000011405 */
[----:B------:R-:W-:-:S03]  /*0230*/  @!P2 LOP3.LUT R5, R5, 0xfffffff0, RZ, 0xc0, !PT ;  /* 0xfffffff00505a812 */ /* 0x000fc600078ec0ff */
[----:B------:R-:W-:Y:S02]  /*0240*/  @!P2 IMAD R6, R6, UR5, RZ ;  /* 0x000000050606ac24 */ /* 0x000fe4000f8e02ff */
[----:B------:R-:W-:-:S04]  /*0250*/  @!P2 IMAD.IADD R5, R0, 0x1, -R5 ;  /* 0x000000010005a824 */ /* 0x000fc800078e0a05 */
[----:B------:R-:W-:-:S04]  /*0260*/  @!P2 IMAD R5, R6, 0x2, R5 ;  /* 0x000000020605a824 */ /* 0x000fc800078e0205 */
[----:B------:R-:W-:-:S04]  /*0270*/  @!P2 IMAD R5, R4, 0x10, R5 ;  /* 0x000000100405a824 */ /* 0x000fc800078e0205 */
[----:B0-----:R-:W-:-:S06]  /*0280*/  @!P2 IMAD.WIDE R8, R5, 0x4, R8 ;  /* 0x000000040508a825 */ /* 0x001fcc00078e0208 */
[----:B------:R-:W3:Y:S04]  /*0290*/  @!P2 LDG.E.CONSTANT R8, desc[UR6][R8.64] ;  /* 0x000000060808a981 */ /* 0x000ee8000c1e9900 */
[----:B--2---:R0:W-:Y:S04]  /*02a0*/  @!P1 STS.U16 [R12], R11 ;  /* 0x0000000b0c009388 */ /* 0x0041e80000000400 */
[----:B---3--:R0:W-:Y:S02]  /*02b0*/  @!P2 STS [R3], R8 ;  /* 0x000000080300a388 */ /* 0x0081e40000000800 */
.L_x_1:
[----:B------:R-:W-:Y:S05]  /*02c0*/  BSYNC.RECONVERGENT B0 ;  /* 0x0000000000007941 */ /* 0x000fea0003800200 */
.L_x_0:
[----:B------:R-:W-:Y:S06]  /*02d0*/  BAR.SYNC.DEFER_BLOCKING 0x0 ;  /* 0x0000000000007b1d */ /* 0x000fec0000010000 */
[----:B------:R-:W-:Y:S05]  /*02e0*/  @!P0 EXIT ;  /* 0x000000000000894d */ /* 0x000fea0003800000 */
[----:B------:R-:W1:Y:S01]  /*02f0*/  LDCU UR4, c[0x0][0x3a4] ;  /* 0x00007480ff0477ac */ /* 0x000e620008000800 */
[----:B------:R-:W-:Y:S01]  /*0300*/  BSSY.RECONVERGENT B0, `(.L_x_2) ;  /* 0x00000e6000007945 */ /* 0x000fe20003800200 */
[----:B------:R-:W-:Y:S01]  /*0310*/  PRMT R14, RZ, 0x7610, R14 ;  /* 0x00007610ff0e7816 */ /* 0x000fe2000000000e */
[----:B-1----:R-:W-:-:S04]  /*0320*/  USHF.R.S32.HI UR5, URZ, 0x1f, UR4 ;  /* 0x0000001fff057899 */ /* 0x002fc80008011404 */
[----:B------:R-:W-:-:S04]  /*0330*/  ULEA.HI UR5, UR5, UR4, URZ, 0x3 ;  /* 0x0000000405057291 */ /* 0x000fc8000f8f18ff */
[----:B------:R-:W-:-:S06]  /*0340*/  USHF.R.S32.HI UR5, URZ, 0x3, UR5 ;  /* 0x00000003ff057899 */ /* 0x000fcc0008011405 */
[----:B------:R-:W-:-:S13]  /*0350*/  ISETP.GE.AND P0, PT, R4, UR5, PT ;  /* 0x0000000504007c0c */ /* 0x000fda000bf06270 */
[----:B------:R-:W-:Y:S05]  /*0360*/  @P0 BRA `(.L_x_3) ;  /* 0x0000000c007c0947 */ /* 0x000fea0003800000 */
[----:B------:R-:W1:Y:S01]  /*0370*/  LDS.U16 R5, [R12] ;  /* 0x000000000c057984 */ /* 0x000e620000000400 */
[----:B------:R-:W-:Y:S01]  /*0380*/  LOP3.LUT R6, RZ, R4, RZ, 0x33, !PT ;  /* 0x00000004ff067212 */ /* 0x000fe200078e33ff */
[----:B------:R-:W-:Y:S04]  /*0390*/  BSSY.RECONVERGENT B1, `(.L_x_4) ;  /* 0x000004c000017945 */ /* 0x000fe80003800200 */
[----:B------:R-:W-:-:S05]  /*03a0*/  VIADD R6, R6, UR5 ;  /* 0x0000000506067c36 */ /* 0x000fca0008000000 */
[C---:B------:R-:W-:Y:S02]  /*03b0*/  LOP3.LUT P0, RZ, R6.reuse, 0x20, RZ, 0xc0, !PT ;  /* 0x0000002006ff7812 */ /* 0x040fe4000780c0ff */
[----:B------:R-:W-:Y:S01]  /*03c0*/  ISETP.GE.U32.AND P1, PT, R6, 0x20, PT ;  /* 0x000000200600780c */ /* 0x000fe20003f26070 */
[----:B------:R-:W-:Y:S02]  /*03d0*/  IMAD.MOV.U32 R6, RZ, RZ, R4 ;  /* 0x000000ffff067224 */ /* 0x000fe400078e0004 */
[----:B-1----:R-:W-:-:S08]  /*03e0*/  HADD2.F32 R5, -RZ, R5.H0_H0 ;  /* 0x20000005ff057230 */ /* 0x002fd00000004100 */
[----:B------:R-:W-:Y:S05]  /*03f0*/  @P0 BRA `(.L_x_5) ;  /* 0x0000000400140947 */ /* 0x000fea0003800000 */
[----:B------:R-:W1:Y:S01]  /*0400*/  LDC.64 R24, c[0x0][0x388] ;  /* 0x0000e200ff187b82 */ /* 0x000e620000000a00 */
[----:B------:R-:W-:Y:S01]  /*0410*/  IMAD.SHL.U32 R9, R4, 0x8, RZ ;  /* 0x0000000804097824 */ /* 0x000fe200078e00ff */
[----:B0-----:R-:W0:Y:S03]  /*0420*/  LDS R3, [R3] ;  /* 0x0000000003037984 */ /* 0x001e260000000800 */
[----:B-1----:R-:W-:-:S05]  /*0430*/  IMAD.WIDE.U32 R24, R9, 0x2, R24 ;  /* 0x0000000209187825 */ /* 0x002fca00078e0018 */
[----:B------:R-:W2:Y:S04]  /*0440*/  LDG.E.U16.CONSTANT R23, desc[UR6][R24.64] ;  /* 0x0000000618177981 */ /* 0x000ea8000c1e9500 */
[----:B------:R-:W3:Y:S04]  /*0450*/  LDG.E.U16.CONSTANT R19, desc[UR6][R24.64+0x2] ;  /* 0x0000020618137981 */ /* 0x000ee8000c1e9500 */
[----:B------:R-:W4:Y:S04]  /*0460*/  LDG.E.U16.CONSTANT R17, desc[UR6][R24.64+0x4] ;  /* 0x0000040618117981 */ /* 0x000f28000c1e9500 */
[----:B------:R-:W5:Y:S04]  /*0470*/  LDG.E.U16.CONSTANT R15, desc[UR6][R24.64+0x6] ;  /* 0x00000606180f7981 */ /* 0x000f68000c1e9500 */
[----:B------:R-:W5:Y:S04]  /*0480*/  LDG.E.U16.CONSTANT R13, desc[UR6][R24.64+0x8] ;  /* 0x00000806180d7981 */ /* 0x000f68000c1e9500 */
[----:B------:R-:W5:Y:S04]  /*0490*/  LDG.E.U16.CONSTANT R11, desc[UR6][R24.64+0xa] ;  /* 0x00000a06180b7981 */ /* 0x000f68000c1e9500 */
[----:B------:R-:W5:Y:S04]  /*04a0*/  LDG.E.U16.CONSTANT R9, desc[UR6][R24.64+0xc] ;  /* 0x00000c0618097981 */ /* 0x000f68000c1e9500 */
[----:B------:R-:W5:Y:S01]  /*04b0*/  LDG.E.U16.CONSTANT R21, desc[UR6][R24.64+0xe] ;  /* 0x00000e0618157981 */ /* 0x000f62000c1e9500 */
[----:B0-----:R-:W-:-:S02]  /*04c0*/  LOP3.LUT R8, R3, 0xf, RZ, 0xc0, !PT ;  /* 0x0000000f03087812 */ /* 0x001fc400078ec0ff */
[C---:B------:R-:W-:Y:S02]  /*04d0*/  LOP3.LUT R14, R3.reuse, 0xffff, RZ, 0xc0, !PT ;  /* 0x0000ffff030e7812 */ /* 0x040fe400078ec0ff */
[C---:B------:R-:W-:Y:S02]  /*04e0*/  PRMT R12, R3.reuse, 0x7632, R12 ;  /* 0x00007632030c7816 */ /* 0x040fe4000000000c */
[----:B------:R-:W-:Y:S01]  /*04f0*/  SHF.R.U32.HI R6, RZ, 0x8, R14 ;  /* 0x00000008ff067819 */ /* 0x000fe2000001160e */
[----:B------:R-:W0:Y:S01]  /*0500*/  I2F.U16 R8, R8 ;  /* 0x0000000800087306 */ /* 0x000e220000101000 */
[----:B------:R-:W-:Y:S02]  /*0510*/  LOP3.LUT R16, R12, 0xf, RZ, 0xc0, !PT ;  /* 0x0000000f0c107812 */ /* 0x000fe400078ec0ff */
[----:B------:R-:W-:Y:S02]  /*0520*/  LOP3.LUT R10, R6, 0xf, RZ, 0xc0, !PT ;  /* 0x0000000f060a7812 */ /* 0x000fe400078ec0ff */
[----:B------:R-:W-:-:S02]  /*0530*/  LOP3.LUT R6, R3, 0xf0, RZ, 0xc0, !PT ;  /* 0x000000f003067812 */ /* 0x000fc400078ec0ff */
[--C-:B------:R-:W-:Y:S02]  /*0540*/  SHF.R.U32.HI R18, RZ, 0x14, R3.reuse ;  /* 0x00000014ff127819 */ /* 0x100fe40000011603 */
[----:B------:R-:W-:Y:S01]  /*0550*/  SHF.R.U32.HI R12, RZ, 0x4, R6 ;  /* 0x00000004ff0c7819 */ /* 0x000fe20000011606 */
[----:B------:R-:W1:Y:S01]  /*0560*/  I2F.U16 R10, R10 ;  /* 0x0000000a000a7306 */ /* 0x000e620000101000 */
[----:B------:R-:W-:Y:S02]  /*0570*/  SHF.R.U32.HI R14, RZ, 0xc, R14 ;  /* 0x0000000cff0e7819 */ /* 0x000fe4000001160e */
[----:B------:R-:W-:Y:S02]  /*0580*/  LOP3.LUT R22, R12, 0xffff, RZ, 0xc0, !PT ;  /* 0x0000ffff0c167812 */ /* 0x000fe400078ec0ff */
[----:B------:R-:W-:Y:S01]  /*0590*/  LOP3.LUT R20, R18, 0xf, RZ, 0xc0, !PT ;  /* 0x0000000f12147812 */ /* 0x000fe200078ec0ff */
[----:B0-----:R-:W-:Y:S01]  /*05a0*/  FADD R8, R8, -7.5 ;  /* 0xc0f0000008087421 */ /* 0x001fe20000000000 */
[----:B------:R-:W-:Y:S01]  /*05b0*/  LOP3.LUT R18, R14, 0xffff, RZ, 0xc0, !PT ;  /* 0x0000ffff0e127812 */ /* 0x000fe200078ec0ff */
[----:B------:R1:W0:Y:S01]  /*05c0*/  I2F.U16 R6, R16 ;  /* 0x0000001000067306 */ /* 0x0002220000101000 */
[----:B------:R-:W-:Y:S01]  /*05d0*/  I2FP.F32.U32 R14, R22 ;  /* 0x00000016000e7245 */ /* 0x000fe20000201000 */
[----:B------:R-:W-:Y:S01]  /*05e0*/  FMUL R12, R5, R8 ;  /* 0x00000008050c7220 */ /* 0x000fe20000400000 */
[----:B------:R-:W-:-:S02]  /*05f0*/  SHF.R.U32.HI R22, RZ, 0x18, R3 ;  /* 0x00000018ff167819 */ /* 0x000fc40000011603 */
[----:B------:R-:W-:Y:S01]  /*0600*/  I2FP.F32.U32 R18, R18 ;  /* 0x0000001200127245 */ /* 0x000fe20000201000 */
[----:B------:R-:W-:Y:S01]  /*0610*/  FADD R14, R14, -7.5 ;  /* 0xc0f000000e0e7421 */ /* 0x000fe20000000000 */
[----:B------:R-:W-:Y:S01]  /*0620*/  LOP3.LUT R22, R22, 0xf, RZ, 0xc0, !PT ;  /* 0x0000000f16167812 */ /* 0x000fe200078ec0ff */
[----:B------:R-:W0:Y:S01]  /*0630*/  I2F.U16 R8, R20 ;  /* 0x0000001400087306 */ /* 0x000e220000101000 */
[----:B-1----:R-:W-:Y:S01]  /*0640*/  FADD R16, R10, -7.5 ;  /* 0xc0f000000a107421 */ /* 0x002fe20000000000 */
[C---:B------:R-:W-:Y:S01]  /*0650*/  FMUL R14, R5.reuse, R14 ;  /* 0x0000000e050e7220 */ /* 0x040fe20000400000 */
[----:B------:R-:W-:Y:S01]  /*0660*/  F2FP.F16.F32.PACK_AB R12, RZ, R12 ;  /* 0x0000000cff0c723e */ /* 0x000fe200000000ff */
[----:B------:R-:W-:Y:S01]  /*0670*/  FADD R18, R18, -7.5 ;  /* 0xc0f0000012127421 */ /* 0x000fe20000000000 */
[C---:B------:R-:W-:Y:S02]  /*0680*/  FMUL R16, R5.reuse, R16 ;  /* 0x0000001005107220 */ /* 0x040fe40000400000 */
[----:B------:R-:W-:Y:S01]  /*0690*/  F2FP.F16.F32.PACK_AB R14, RZ, R14 ;  /* 0x0000000eff0e723e */ /* 0x000fe200000000ff */
[----:B------:R-:W1:Y:S01]  /*06a0*/  I2F.U16 R10, R22 ;  /* 0x00000016000a7306 */ /* 0x000e620000101000 */
[----:B------:R-:W-:Y:S01]  /*06b0*/  FMUL R18, R5, R18 ;  /* 0x0000001205127220 */ /* 0x000fe20000400000 */
[----:B0-----:R-:W-:Y:S01]  /*06c0*/  FADD R6, R6, -7.5 ;  /* 0xc0f0000006067421 */ /* 0x001fe20000000000 */
[----:B------:R-:W-:Y:S01]  /*06d0*/  F2FP.F16.F32.PACK_AB R16, RZ, R16 ;  /* 0x00000010ff10723e */ /* 0x000fe200000000ff */
[----:B------:R-:W-:-:S04]  /*06e0*/  FADD R8, R8, -7.5 ;  /* 0xc0f0000008087421 */ /* 0x000fc80000000000 */
[----:B------:R-:W-:Y:S01]  /*06f0*/  FMUL R8, R5, R8 ;  /* 0x0000000805087220 */ /* 0x000fe20000400000 */
[----:B-1----:R-:W-:-:S04]  /*0700*/  FADD R10, R10, -7.5 ;  /* 0xc0f000000a0a7421 */ /* 0x002fc80000000000 */
[----:B------:R-:W-:Y:S01]  /*0710*/  F2FP.F16.F32.PACK_AB R8, RZ, R8 ;  /* 0x00000008ff08723e */ /* 0x000fe200000000ff */
[----:B------:R-:W-:-:S05]  /*0720*/  FMUL R10, R5, R10 ;  /* 0x0000000a050a7220 */ /* 0x000fca0000400000 */
[----:B------:R-:W-:Y:S01]  /*0730*/  F2FP.F16.F32.PACK_AB R10, RZ, R10 ;  /* 0x0000000aff0a723e */ /* 0x000fe200000000ff */
[----:B--2---:R-:W-:Y:S01]  /*0740*/  HFMA2 R23, R12.H0_H0, R23.H0_H0, RZ.H0_H0 ;  /* 0x200000170c177231 */ /* 0x004fe200000408ff */
[----:B------:R-:W-:Y:S02]  /*0750*/  F2FP.F16.F32.PACK_AB R12, RZ, R18 ;  /* 0x00000012ff0c723e */ /* 0x000fe400000000ff */
[----:B------:R-:W-:Y:S01]  /*0760*/  SHF.R.U32.HI R18, RZ, 0x1c, R3 ;  /* 0x0000001cff127819 */ /* 0x000fe20000011603 */
[----:B---3--:R-:W-:Y:S02]  /*0770*/  HFMA2 R14, R14.H0_H0, R19.H0_H0, R23.H0_H0 ;  /* 0x200000130e0e7231 */ /* 0x008fe40000040817 */
[----:B------:R-:W-:Y:S01]  /*0780*/  FMUL R3, R5, R6 ;  /* 0x0000000605037220 */ /* 0x000fe20000400000 */
[----:B------:R-:W-:Y:S01]  /*0790*/  I2FP.F32.U32 R18, R18 ;  /* 0x0000001200127245 */ /* 0x000fe20000201000 */
[----:B----4-:R-:W-:-:S03]  /*07a0*/  HFMA2 R6, R16.H0_H0, R17.H0_H0, R14.H0_H0 ;  /* 0x2000001110067231 */ /* 0x010fc6000004080e */
[----:B------:R-:W-:Y:S01]  /*07b0*/  F2FP.F16.F32.PACK_AB R3, RZ, R3 ;  /* 0x00000003ff03723e */ /* 0x000fe200000000ff */
[----:B-----5:R-:W-:Y:S02]  /*07c0*/  HFMA2 R6, R12.H0_H0, R15.H0_H0, R6.H0_H0 ;  /* 0x2000000f0c067231 */ /* 0x020fe40000040806 */
[----:B------:R-:W-:Y:S02]  /*07d0*/  FADD R18, R18, -7.5 ;  /* 0xc0f0000012127421 */ /* 0x000fe40000000000 */
[----:B------:R-:W-:Y:S02]  /*07e0*/  HFMA2 R3, R3.H0_H0, R13.H0_H0, R6.H0_H0 ;  /* 0x2000000d03037231 */ /* 0x000fe40000040806 */
[----:B------:R-:W-:Y:S01]  /*07f0*/  FMUL R18, R5, R18 ;  /* 0x0000001205127220 */ /* 0x000fe20000400000 */
[----:B------:R-:W-:Y:S01]  /*0800*/  LOP3.LUT R6, R4, 0x20, RZ, 0xfc, !PT ;  /* 0x0000002004067812 */ /* 0x000fe200078efcff */
[----:B------:R-:W-:-:S03]  /*0810*/  HFMA2 R3, R8.H0_H0, R11.H0_H0, R3.H0_H0 ;  /* 0x2000000b08037231 */ /* 0x000fc60000040803 */
[----:B------:R-:W-:Y:S01]  /*0820*/  F2FP.F16.F32.PACK_AB R18, RZ, R18 ;  /* 0x00000012ff12723e */ /* 0x000fe200000000ff */
[----:B------:R-:W-:-:S04]  /*0830*/  HFMA2 R3, R10.H0_H0, R9.H0_H0, R3.H0_H0 ;  /* 0x200000090a037231 */ /* 0x000fc80000040803 */
[----:B------:R-:W-:-:S07]  /*0840*/  HFMA2 R14, R18.H0_H0, R21.H0_H0, R3.H0_H0 ;  /* 0x20000015120e7231 */ /* 0x000fce0000040803 */
.L_x_5:
[----:B------:R-:W-:Y:S05]  /*0850*/  BSYNC.RECONVERGENT B1 ;  /* 0x0000000000017941 */ /* 0x000fea0003800200 */
.L_x_4:
[----:B------:R-:W-:Y:S05]  /*0860*/  @!P1 BRA `(.L_x_3) ;  /* 0x00000008003c9947 */ /* 0x000fea0003800000 */
[----:B0-----:R-:W0:Y:S01]  /*0870*/  LDC.64 R8, c[0x0][0x388] ;  /* 0x0000e200ff087b82 */ /* 0x001e220000000a00 */
[----:B------:R-:W-:-:S05]  /*0880*/  IMAD R2, R6, 0x4, R2 ;  /* 0x0000000406027824 */ /* 0x000fca00078e0202 */
[----:B------:R-:W-:Y:S01]  /*0890*/  IADD3 R7, PT, PT, R2, 0x80, R7 ;  /* 0x0000008002077810 */ /* 0x000fe20007ffe007 */
[----:B0-----:R-:W-:-:S03]  /*08a0*/  IMAD.WIDE.U32 R8, R6, 0x10, R8 ;  /* 0x0000001006087825 */ /* 0x001fc600078e0008 */
[----:B------:R-:W-:-:S05]  /*08b0*/  IADD3 R10, P0, PT, R8, 0x200, RZ ;  /* 0x00000200080a7810 */ /* 0x000fca0007f1e0ff */
[----:B------:R-:W-:-:S08]  /*08c0*/  IMAD.X R3, RZ, RZ, R9, P0 ;  /* 0x000000ffff037224 */ /* 0x000fd000000e0609 */
.L_x_6:
[----:B------:R-:W-:Y:S01]  /*08d0*/  IMAD.MOV.U32 R2, RZ, RZ, R10 ;  /* 0x000000ffff027224 */ /* 0x000fe200078e000a */
[----:B------:R-:W0:Y:S04]  /*08e0*/  LDS R12, [R7+-0x80] ;  /* 0xffff8000070c7984 */ /* 0x000e280000000800 */
[----:B------:R-:W2:Y:S04]  /*08f0*/  LDG.E.U16.CONSTANT R20, desc[UR6][R2.64+-0x200] ;  /* 0xfffe000602147981 */ /* 0x000ea8000c1e9500 */
[----:B------:R-:W3:Y:S04]  /*0900*/  LDG.E.U16.CONSTANT R18, desc[UR6][R2.64+-0x1fe] ;  /* 0xfffe020602127981 */ /* 0x000ee8000c1e9500 */
[----:B------:R-:W4:Y:S04]  /*0910*/  LDG.E.U16.CONSTANT R16, desc[UR6][R2.64+-0x1fc] ;  /* 0xfffe040602107981 */ /* 0x000f28000c1e9500 */
[----:B------:R-:W5:Y:S04]  /*0920*/  LDG.E.U16.CONSTANT R10, desc[UR6][R2.64+-0x1fa] ;  /* 0xfffe0606020a7981 */ /* 0x000f68000c1e9500 */
        /* <DEDUP_REMOVED lines=11> */
[----:B------:R1:W5:Y:S01]  /*09e0*/  LDG.E.U16.CONSTANT R13, desc[UR6][R2.64+0xe] ;  /* 0x00000e06020d7981 */ /* 0x000362000c1e9500 */
[----:B0-----:R-:W-:Y:S01]  /*09f0*/  LOP3.LUT R26, R12, 0xf, RZ, 0xc0, !PT ;  /* 0x0000000f0c1a7812 */ /* 0x001fe200078ec0ff */
[----:B------:R-:W-:Y:S01]  /*0a00*/  VIADD R6, R6, 0x40 ;  /* 0x0000004006067836 */ /* 0x000fe20000000000 */
[----:B------:R-:W-:-:S04]  /*0a10*/  LOP3.LUT R24, R12, 0xf0, RZ, 0xc0, !PT ;  /* 0x000000f00c187812 */ /* 0x000fc800078ec0ff */
[----:B------:R-:W0:Y:S01]  /*0a20*/  I2F.U16 R26, R26 ;  /* 0x0000001a001a7306 */ /* 0x000e220000101000 */
[----:B------:R-:W-:Y:S02]  /*0a30*/  SHF.R.U32.HI R24, RZ, 0x4, R24 ;  /* 0x00000004ff187819 */ /* 0x000fe40000011618 */
[----:B------:R-:W-:Y:S02]  /*0a40*/  ISETP.GE.AND P0, PT, R6, UR5, PT ;  /* 0x0000000506007c0c */ /* 0x000fe4000bf06270 */
[----:B------:R-:W-:-:S04]  /*0a50*/  LOP3.LUT R24, R24, 0xffff, RZ, 0xc0, !PT ;  /* 0x0000ffff18187812 */ /* 0x000fc800078ec0ff */
[----:B------:R-:W-:-:S05]  /*0a60*/  I2FP.F32.U32 R24, R24 ;  /* 0x0000001800187245 */ /* 0x000fca0000201000 */
[----:B------:R-:W-:Y:S01]  /*0a70*/  FADD R24, R24, -7.5 ;  /* 0xc0f0000018187421 */ /* 0x000fe20000000000 */
[----:B0-----:R-:W-:-:S03]  /*0a80*/  FADD R22, R26, -7.5 ;  /* 0xc0f000001a167421 */ /* 0x001fc60000000000 */
[C---:B------:R-:W-:Y:S01]  /*0a90*/  FMUL R24, R5.reuse, R24 ;  /* 0x0000001805187220 */ /* 0x040fe20000400000 */
[----:B------:R-:W-:-:S04]  /*0aa0*/  FMUL R22, R5, R22 ;  /* 0x0000001605167220 */ /* 0x000fc80000400000 */
[----:B------:R-:W-:Y:S02]  /*0ab0*/  F2FP.F16.F32.PACK_AB R24, RZ, R24 ;  /* 0x00000018ff18723e */ /* 0x000fe400000000ff */
[----:B------:R-:W-:-:S05]  /*0ac0*/  F2FP.F16.F32.PACK_AB R22, RZ, R22 ;  /* 0x00000016ff16723e */ /* 0x000fca00000000ff */
[----:B--2---:R-:W-:Y:S01]  /*0ad0*/  HFMA2 R20, R22.H0_H0, R20.H0_H0, R14.H0_H0 ;  /* 0x2000001416147231 */ /* 0x004fe2000004080e */
[----:B------:R-:W-:-:S03]  /*0ae0*/  LOP3.LUT R14, R12, 0xffff, RZ, 0xc0, !PT ;  /* 0x0000ffff0c0e7812 */ /* 0x000fc600078ec0ff */
[----:B---3--:R-:W-:Y:S01]  /*0af0*/  HFMA2 R18, R24.H0_H0, R18.H0_H0, R20.H0_H0 ;  /* 0x2000001218127231 */ /* 0x008fe20000040814 */
[--C-:B------:R-:W-:Y:S02]  /*0b00*/  SHF.R.U32.HI R22, RZ, 0x8, R14.reuse ;  /* 0x00000008ff167819 */ /* 0x100fe4000001160e */
[----:B------:R-:W-:Y:S02]  /*0b10*/  SHF.R.U32.HI R20, RZ, 0xc, R14 ;  /* 0x0000000cff147819 */ /* 0x000fe4000001160e */
[----:B------:R-:W-:Y:S02]  /*0b20*/  LOP3.LUT R22, R22, 0xf, RZ, 0xc0, !PT ;  /* 0x0000000f16167812 */ /* 0x000fe400078ec0ff */
[----:B------:R-:W-:Y:S02]  /*0b30*/  LOP3.LUT R20, R20, 0xffff, RZ, 0xc0, !PT ;  /* 0x0000ffff14147812 */ /* 0x000fe400078ec0ff */
[----:B------:R-:W-:Y:S02]  /*0b40*/  PRMT R24, R12, 0x7632, R24 ;  /* 0x000076320c187816 */ /* 0x000fe40000000018 */
[----:B------:R-:W0:Y:S01]  /*0b50*/  I2F.U16 R22, R22 ;  /* 0x0000001600167306 */ /* 0x000e220000101000 */
[----:B------:R-:W-:-:S02]  /*0b60*/  I2FP.F32.U32 R20, R20 ;  /* 0x0000001400147245 */ /* 0x000fc40000201000 */
[----:B------:R-:W-:-:S03]  /*0b70*/  LOP3.LUT R24, R24, 0xf, RZ, 0xc0, !PT ;  /* 0x0000000f18187812 */ /* 0x000fc600078ec0ff */
[----:B------:R-:W-:-:S04]  /*0b80*/  FADD R20, R20, -7.5 ;  /* 0xc0f0000014147421 */ /* 0x000fc80000000000 */
[----:B------:R-:W-:Y:S01]  /*0b90*/  FMUL R20, R5, R20 ;  /* 0x0000001405147220 */ /* 0x000fe20000400000 */
[----:B0-----:R-:W-:-:S04]  /*0ba0*/  FADD R14, R22, -7.5 ;  /* 0xc0f00000160e7421 */ /* 0x001fc80000000000 */
[----:B------:R-:W-:Y:S02]  /*0bb0*/  F2FP.F16.F32.PACK_AB R22, RZ, R20 ;  /* 0x00000014ff16723e */ /* 0x000fe400000000ff */
[----:B------:R0:W2:Y:S01]  /*0bc0*/  I2F.U16 R20, R24 ;  /* 0x0000001800147306 */ /* 0x0000a20000101000 */
[----:B------:R-:W-:-:S05]  /*0bd0*/  FMUL R14, R5, R14 ;  /* 0x0000000e050e7220 */ /* 0x000fca0000400000 */
[----:B------:R-:W-:Y:S02]  /*0be0*/  F2FP.F16.F32.PACK_AB R14, RZ, R14 ;  /* 0x0000000eff0e723e */ /* 0x000fe400000000ff */
[----:B0-----:R-:W-:-:S03]  /*0bf0*/  SHF.R.U32.HI R24, RZ, 0x1c, R12 ;  /* 0x0000001cff187819 */ /* 0x001fc6000001160c */
[----:B----4-:R-:W-:Y:S01]  /*0c00*/  HFMA2 R16, R14.H0_H0, R16.H0_H0, R18.H0_H0 ;  /* 0x200000100e107231 */ /* 0x010fe20000040812 */
[--C-:B------:R-:W-:Y:S01]  /*0c10*/  SHF.R.U32.HI R18, RZ, 0x14, R12.reuse ;  /* 0x00000014ff127819 */ /* 0x100fe2000001160c */
[----:B------:R0:W3:Y:S01]  /*0c20*/  LDS R14, [R7] ;  /* 0x00000000070e7984 */ /* 0x0000e20000000800 */
[----:B------:R-:W-:Y:S01]  /*0c30*/  I2FP.F32.U32 R24, R24 ;  /* 0x0000001800187245 */ /* 0x000fe20000201000 */
[----:B-----5:R-:W-:Y:S01]  /*0c40*/  HFMA2 R10, R22.H0_H0, R10.H0_H0, R16.H0_H0 ;  /* 0x2000000a160a7231 */ /* 0x020fe20000040810 */
[----:B------:R-:W-:Y:S01]  /*0c50*/  LOP3.LUT R18, R18, 0xf, RZ, 0xc0, !PT ;  /* 0x0000000f12127812 */ /* 0x000fe200078ec0ff */
[----:B--2---:R-:W-:Y:S01]  /*0c60*/  FADD R20, R20, -7.5 ;  /* 0xc0f0000014147421 */ /* 0x004fe20000000000 */
[----:B------:R-:W-:Y:S01]  /*0c70*/  SHF.R.U32.HI R16, RZ, 0x18, R12 ;  /* 0x00000018ff107819 */ /* 0x000fe2000001160c */
[----:B------:R-:W-:Y:S02]  /*0c80*/  FADD R24, R24, -7.5 ;  /* 0xc0f0000018187421 */ /* 0x000fe40000000000 */
[----:B------:R-:W-:Y:S01]  /*0c90*/  FMUL R20, R5, R20 ;  /* 0x0000001405147220 */ /* 0x000fe20000400000 */
[----:B------:R-:W2:Y:S01]  /*0ca0*/  I2F.U16 R18, R18 ;  /* 0x0000001200127306 */ /* 0x000ea20000101000 */
[----:B------:R-:W-:Y:S01]  /*0cb0*/  LOP3.LUT R16, R16, 0xf, RZ, 0xc0, !PT ;  /* 0x0000000f10107812 */ /* 0x000fe200078ec0ff */
[----:B0-----:R-:W-:-:S02]  /*0cc0*/  VIADD R7, R7, 0x100 ;  /* 0x0000010007077836 */ /* 0x001fc40000000000 */
[----:B------:R-:W-:-:S04]  /*0cd0*/  F2FP.F16.F32.PACK_AB R20, RZ, R20 ;  /* 0x00000014ff14723e */ /* 0x000fc800000000ff */
[----:B------:R-:W0:Y:S01]  /*0ce0*/  I2F.U16 R16, R16 ;  /* 0x0000001000107306 */ /* 0x000e220000101000 */
[----:B------:R-:W-:Y:S02]  /*0cf0*/  HFMA2 R20, R20.H0_H0, R25.H0_H0, R10.H0_H0 ;  /* 0x2000001914147231 */ /* 0x000fe4000004080a */
[----:B--2---:R-:W-:-:S04]  /*0d00*/  FADD R22, R18, -7.5 ;  /* 0xc0f0000012167421 */ /* 0x004fc80000000000 */
[----:B------:R-:W-:Y:S01]  /*0d10*/  FMUL R12, R5, R22 ;  /* 0x00000016050c7220 */ /* 0x000fe20000400000 */
[----:B0-----:R-:W-:-:S04]  /*0d20*/  FADD R18, R16, -7.5 ;  /* 0xc0f0000010127421 */ /* 0x001fc80000000000 */
[----:B------:R-:W-:Y:S01]  /*0d30*/  F2FP.F16.F32.PACK_AB R12, RZ, R12 ;  /* 0x0000000cff0c723e */ /* 0x000fe200000000ff */
[C---:B------:R-:W-:Y:S01]  /*0d40*/  FMUL R16, R5.reuse, R24 ;  /* 0x0000001805107220 */ /* 0x040fe20000400000 */
[----:B------:R-:W-:-:S03]  /*0d50*/  FMUL R18, R5, R18 ;  /* 0x0000001205127220 */ /* 0x000fc60000400000 */
[----:B------:R-:W-:Y:S01]  /*0d60*/  HFMA2 R19, R12.H0_H0, R19.H0_H0, R20.H0_H0 ;  /* 0x200000130c137231 */ /* 0x000fe20000040814 */
[----:B------:R-:W-:Y:S02]  /*0d70*/  F2FP.F16.F32.PACK_AB R16, RZ, R16 ;  /* 0x00000010ff10723e */ /* 0x000fe400000000ff */
[C---:B---3--:R-:W-:Y:S02]  /*0d80*/  LOP3.LUT R10, R14.reuse, 0xffff, RZ, 0xc0, !PT ;  /* 0x0000ffff0e0a7812 */ /* 0x048fe400078ec0ff */
[----:B------:R-:W-:Y:S02]  /*0d90*/  LOP3.LUT R22, R14, 0xf, RZ, 0xc0, !PT ;  /* 0x0000000f0e167812 */ /* 0x000fe400078ec0ff */
[----:B------:R-:W-:Y:S02]  /*0da0*/  SHF.R.U32.HI R20, RZ, 0x8, R10 ;  /* 0x00000008ff147819 */ /* 0x000fe4000001160a */
[----:B------:R-:W-:Y:S01]  /*0db0*/  F2FP.F16.F32.PACK_AB R18, RZ, R18 ;  /* 0x00000012ff12723e */ /* 0x000fe200000000ff */
[----:B------:R-:W0:Y:S01]  /*0dc0*/  I2F.U16 R12, R22 ;  /* 0x00000016000c7306 */ /* 0x000e220000101000 */
[----:B------:R-:W-:-:S02]  /*0dd0*/  LOP3.LUT R24, R20, 0xf, RZ, 0xc0, !PT ;  /* 0x0000000f14187812 */ /* 0x000fc400078ec0ff */
[C---:B------:R-:W-:Y:S01]  /*0de0*/  LOP3.LUT R20, R14.reuse, 0xf0, RZ, 0xc0, !PT ;  /* 0x000000f00e147812 */ /* 0x040fe200078ec0ff */
[----:B------:R-:W-:Y:S01]  /*0df0*/  HFMA2 R18, R18.H0_H0, R9.H0_H0, R19.H0_H0 ;  /* 0x2000000912127231 */ /* 0x000fe20000040813 */
[----:B------:R-:W-:Y:S02]  /*0e00*/  PRMT R19, R14, 0x7632, R19 ;  /* 0x000076320e137816 */ /* 0x000fe40000000013 */
[----:B------:R-:W-:Y:S01]  /*0e10*/  SHF.R.U32.HI R20, RZ, 0x4, R20 ;  /* 0x00000004ff147819 */ /* 0x000fe20000011614 */
[----:B------:R-:W2:Y:S01]  /*0e20*/  I2F.U16 R9, R24 ;  /* 0x0000001800097306 */ /* 0x000ea20000101000 */
[----:B------:R-:W-:Y:S01]  /*0e30*/  HFMA2 R16, R16.H0_H0, R15.H0_H0, R18.H0_H0 ;  /* 0x2000000f10107231 */ /* 0x000fe20000040812 */
[----:B------:R-:W-:Y:S02]  /*0e40*/  LOP3.LUT R25, R19, 0xf, RZ, 0xc0, !PT ;  /* 0x0000000f13197812 */ /* 0x000fe400078ec0ff */
[----:B------:R-:W-:Y:S02]  /*0e50*/  LOP3.LUT R18, R20, 0xffff, RZ, 0xc0, !PT ;  /* 0x0000ffff14127812 */ /* 0x000fe400078ec0ff */
[----:B------:R-:W-:-:S02]  /*0e60*/  SHF.R.U32.HI R20, RZ, 0x14, R14 ;  /* 0x00000014ff147819 */ /* 0x000fc4000001160e */
[----:B------:R-:W-:Y:S01]  /*0e70*/  SHF.R.U32.HI R19, RZ, 0xc, R10 ;  /* 0x0000000cff137819 */ /* 0x000fe2000001160a */
[----:B------:R-:W3:Y:S01]  /*0e80*/  I2F.U16 R15, R25 ;  /* 0x00000019000f7306 */ /* 0x000ee20000101000 */
[----:B------:R-:W-:Y:S02]  /*0e90*/  I2FP.F32.U32 R10, R18 ;  /* 0x00000012000a7245 */ /* 0x000fe40000201000 */
[----:B------:R-:W-:Y:S02]  /*0ea0*/  SHF.R.U32.HI R18, RZ, 0x18, R14 ;  /* 0x00000018ff127819 */ /* 0x000fe4000001160e */
[----:B------:R-:W-:Y:S01]  /*0eb0*/  LOP3.LUT R26, R20, 0xf, RZ, 0xc0, !PT ;  /* 0x0000000f141a7812 */ /* 0x000fe200078ec0ff */
[----:B0-----:R-:W-:Y:S01]  /*0ec0*/  FADD R20, R12, -7.5 ;  /* 0xc0f000000c147421 */ /* 0x001fe20000000000 */
[----:B--2---:R-:W-:Y:S01]  /*0ed0*/  FADD R24, R9, -7.5 ;  /* 0xc0f0000009187421 */ /* 0x004fe20000000000 */
[----:B------:R-:W-:Y:S01]  /*0ee0*/  LOP3.LUT R12, R19, 0xffff, RZ, 0xc0, !PT ;  /* 0x0000ffff130c7812 */ /* 0x000fe200078ec0ff */
[----:B------:R-:W-:Y:S01]  /*0ef0*/  FADD R22, R10, -7.5 ;  /* 0xc0f000000a167421 */ /* 0x000fe20000000000 */
[----:B------:R-:W-:Y:S01]  /*0f00*/  LOP3.LUT R9, R18, 0xf, RZ, 0xc0, !PT ;  /* 0x0000000f12097812 */ /* 0x000fe200078ec0ff */
[C---:B------:R-:W-:Y:S01]  /*0f10*/  FMUL R20, R5.reuse, R20 ;  /* 0x0000001405147220 */ /* 0x040fe20000400000 */
[----:B------:R-:W0:Y:S01]  /*0f20*/  I2F.U16 R10, R26 ;  /* 0x0000001a000a7306 */ /* 0x000e220000101000 */
[----:B------:R-:W-:Y:S01]  /*0f30*/  I2FP.F32.U32 R18, R12 ;  /* 0x0000000c00127245 */ /* 0x000fe20000201000 */
[C---:B------:R-:W-:Y:S01]  /*0f40*/  FMUL R22, R5.reuse, R22 ;  /* 0x0000001605167220 */ /* 0x040fe20000400000 */
[----:B------:R-:W-:Y:S01]  /*0f50*/  FMUL R24, R5, R24 ;  /* 0x0000001805187220 */ /* 0x000fe20000400000 */
[----:B------:R-:W-:-:S02]  /*0f60*/  F2FP.F16.F32.PACK_AB R20, RZ, R20 ;  /* 0x00000014ff14723e */ /* 0x000fc400000000ff */
[----:B------:R-:W-:Y:S01]  /*0f70*/  FADD R18, R18, -7.5 ;  /* 0xc0f0000012127421 */ /* 0x000fe20000000000 */
[----:B------:R-:W-:Y:S01]  /*0f80*/  F2FP.F16.F32.PACK_AB R12, RZ, R22 ;  /* 0x00000016ff0c723e */ /* 0x000fe200000000ff */
[----:B------:R-:W2:Y:S01]  /*0f90*/  I2F.U16 R9, R9 ;  /* 0x0000000900097306 */ /* 0x000ea20000101000 */
[----:B------:R-:W-:Y:S02]  /*0fa0*/  HFMA2 R16, R20.H0_H0, R29.H0_H0, R16.H0_H0 ;  /* 0x2000001d14107231 */ /* 0x000fe40000040810 */
[----:B---3--:R-:W-:Y:S01]  /*0fb0*/  FADD R20, R15, -7.5 ;  /* 0xc0f000000f147421 */ /* 0x008fe20000000000 */
[C---:B------:R-:W-:Y:S01]  /*0fc0*/  FMUL R18, R5.reuse, R18 ;  /* 0x0000001205127220 */ /* 0x040fe20000400000 */
[----:B------:R-:W-:Y:S01]  /*0fd0*/  F2FP.F16.F32.PACK_AB R24, RZ, R24 ;  /* 0x00000018ff18723e */ /* 0x000fe200000000ff */
[----:B------:R-:W-:Y:S01]  /*0fe0*/  HFMA2 R8, R12.H0_H0, R8.H0_H0, R16.H0_H0 ;  /* 0x200000080c087231 */ /* 0x000fe20000040810 */
[----:B------:R-:W-:Y:S01]  /*0ff0*/  SHF.R.U32.HI R14, RZ, 0x1c, R14 ;  /* 0x0000001cff0e7819 */ /* 0x000fe2000001160e */
[----:B0-----:R-:W-:Y:S01]  /*1000*/  FADD R10, R10, -7.5 ;  /* 0xc0f000000a0a7421 */ /* 0x001fe20000000000 */
[C---:B------:R-:W-:Y:S01]  /*1010*/  FMUL R20, R5.reuse, R20 ;  /* 0x0000001405147220 */ /* 0x040fe20000400000 */
[----:B------:R-:W-:Y:S01]  /*1020*/  F2FP.F16.F32.PACK_AB R18, RZ, R18 ;  /* 0x00000012ff12723e */ /* 0x000fe200000000ff */
[----:B------:R-:W-:Y:S01]  /*1030*/  HFMA2 R8, R24.H0_H0, R27.H0_H0, R8.H0_H0 ;  /* 0x2000001b18087231 */ /* 0x000fe20000040808 */
[----:B------:R-:W-:Y:S01]  /*1040*/  I2FP.F32.U32 R14, R14 ;  /* 0x0000000e000e7245 */ /* 0x000fe20000201000 */
[----:B------:R-:W-:Y:S01]  /*1050*/  FMUL R10, R5, R10 ;  /* 0x0000000a050a7220 */ /* 0x000fe20000400000 */
[----:B------:R-:W-:Y:S01]  /*1060*/  F2FP.F16.F32.PACK_AB R20, RZ, R20 ;  /* 0x00000014ff14723e */ /* 0x000fe200000000ff */
[----:B------:R-:W-:-:S02]  /*1070*/  HFMA2 R8, R18.H0_H0, R23.H0_H0, R8.H0_H0 ;  /* 0x2000001712087231 */ /* 0x000fc40000040808 */
[----:B--2---:R-:W-:Y:S01]  /*1080*/  FADD R12, R9, -7.5 ;  /* 0xc0f00000090c7421 */ /* 0x004fe20000000000 */
[----:B------:R-:W-:Y:S01]  /*1090*/  FADD R14, R14, -7.5 ;  /* 0xc0f000000e0e7421 */ /* 0x000fe20000000000 */
[----:B------:R-:W-:Y:S01]  /*10a0*/  F2FP.F16.F32.PACK_AB R10, RZ, R10 ;  /* 0x0000000aff0a723e */ /* 0x000fe200000000ff */
[----:B------:R-:W-:Y:S02]  /*10b0*/  HFMA2 R8, R20.H0_H0, R21.H0_H0, R8.H0_H0 ;  /* 0x2000001514087231 */ /* 0x000fe40000040808 */
[C---:B------:R-:W-:Y:S01]  /*10c0*/  FMUL R12, R5.reuse, R12 ;  /* 0x0000000c050c7220 */ /* 0x040fe20000400000 */
[----:B------:R-:W-:Y:S01]  /*10d0*/  FMUL R14, R5, R14 ;  /* 0x0000000e050e7220 */ /* 0x000fe20000400000 */
[----:B------:R-:W-:Y:S01]  /*10e0*/  HFMA2 R8, R10.H0_H0, R17.H0_H0, R8.H0_H0 ;  /* 0x200000110a087231 */ /* 0x000fe20000040808 */
[----:B------:R-:W-:Y:S02]  /*10f0*/  IADD3 R10, P1, PT, R2, 0x400, RZ ;  /* 0x00000400020a7810 */ /* 0x000fe40007f3e0ff */
[----:B------:R-:W-:-:S02]  /*1100*/  F2FP.F16.F32.PACK_AB R12, RZ, R12 ;  /* 0x0000000cff0c723e */ /* 0x000fc400000000ff */
[----:B------:R-:W-:Y:S01]  /*1110*/  F2FP.F16.F32.PACK_AB R14, RZ, R14 ;  /* 0x0000000eff0e723e */ /* 0x000fe200000000ff */
[----:B-1----:R-:W-:Y:S02]  /*1120*/  IMAD.X R3, RZ, RZ, R3, P1 ;  /* 0x000000ffff037224 */ /* 0x002fe400008e0603 */
[----:B------:R-:W-:-:S04]  /*1130*/  HFMA2 R8, R12.H0_H0, R11.H0_H0, R8.H0_H0 ;  /* 0x2000000b0c087231 */ /* 0x000fc80000040808 */
[----:B------:R-:W-:Y:S01]  /*1140*/  HFMA2 R14, R14.H0_H0, R13.H0_H0, R8.H0_H0 ;  /* 0x2000000d0e0e7231 */ /* 0x000fe20000040808 */
[----:B------:R-:W-:Y:S06]  /*1150*/  @!P0 BRA `(.L_x_6) ;  /* 0xfffffff400dc8947 */ /* 0x000fec000383ffff */
.L_x_3:
[----:B------:R-:W-:Y:S05]  /*1160*/  BSYNC.RECONVERGENT B0 ;  /* 0x0000000000007941 */ /* 0x000fea0003800200 */
.L_x_2:
[----:B------:R-:W-:Y:S02]  /*1170*/  PRMT R14, R14, 0x5410, R14 ;  /* 0x000054100e0e7816 */ /* 0x000fe4000000000e */
[----:B------:R-:W-:-:S03]  /*1180*/  ISETP.NE.AND P0, PT, R4, RZ, PT ;  /* 0x000000ff0400720c */ /* 0x000fc60003f05270 */
[----:B0-----:R-:W0:Y:S02]  /*1190*/  SHFL.DOWN PT, R3, R14, 0x10, 0x1f ;  /* 0x0a001f000e037f89 */ /* 0x001e2400000e0000 */
[----:B0-----:R-:W-:-:S05]  /*11a0*/  HADD2 R3, R14.H0_H0, R3.H0_H0 ;  /* 0x200000030e037230 */ /* 0x001fca0000000800 */
[----:B------:R-:W0:Y:S02]  /*11b0*/  SHFL.DOWN PT, R2, R3, 0x8, 0x1f ;  /* 0x09001f0003027f89 */ /* 0x000e2400000e0000 */
[----:B0-----:R-:W-:-:S05]  /*11c0*/  HADD2 R2, R3.H0_H0, R2.H0_H0 ;  /* 0x2000000203027230 */ /* 0x001fca0000000800 */
[----:B------:R-:W0:Y:S02]  /*11d0*/  SHFL.DOWN PT, R5, R2, 0x4, 0x1f ;  /* 0x08801f0002057f89 */ /* 0x000e2400000e0000 */
[----:B0-----:R-:W-:-:S05]  /*11e0*/  HADD2 R5, R2.H0_H0, R5.H0_H0 ;  /* 0x2000000502057230 */ /* 0x001fca0000000800 */
[----:B------:R-:W0:Y:S02]  /*11f0*/  SHFL.DOWN PT, R6, R5, 0x2, 0x1f ;  /* 0x08401f0005067f89 */ /* 0x000e2400000e0000 */
[----:B0-----:R-:W-:-:S05]  /*1200*/  HADD2 R6, R5.H0_H0, R6.H0_H0 ;  /* 0x2000000605067230 */ /* 0x001fca0000000800 */
[----:B------:R0:W1:Y:S01]  /*1210*/  SHFL.DOWN PT, R7, R6, 0x1, 0x1f ;  /* 0x08201f0006077f89 */ /* 0x00006200000e0000 */
[----:B------:R-:W-:Y:S05]  /*1220*/  @P0 EXIT ;  /* 0x000000000000094d */ /* 0x000fea0003800000 */
[----:B------:R-:W2:Y:S01]  /*1230*/  LDC.64 R2, c[0x0][0x398] ;  /* 0x0000e600ff027b82 */ /* 0x000ea20000000a00 */
[----:B-1----:R-:W-:Y:S02]  /*1240*/  HADD2 R7, R6.H0_H0, R7.H0_H0 ;  /* 0x2000000706077230 */ /* 0x002fe40000000800 */
[----:B--2---:R-:W-:-:S05]  /*1250*/  IMAD.WIDE R2, R0, 0x2, R2 ;  /* 0x0000000200027825 */ /* 0x004fca00078e0202 */
[----:B------:R-:W-:Y:S01]  /*1260*/  STG.E.U16 desc[UR6][R2.64], R7 ;  /* 0x0000000702007986 */ /* 0x000fe2000c101506 */
[----:B------:R-:W-:Y:S05]  /*1270*/  EXIT ;  /* 0x000000000000794d */ /* 0x000fea0003800000 */
.L_x_7:
[----:B------:R-:W-:-:S00]  /*1280*/  BRA `(.L_x_7) ;  /* 0xfffffffc00fc7947 */ /* 0x000fc0000383ffff */
[----:B------:R-:W-:-:S00]  /*1290*/  NOP ;  /* 0x0000000000007918 */ /* 0x000fc00000000000 */
        /* <DEDUP_REMOVED lines=14> */
.L_x_8:


//--------------------- .nv.shared._Z18marlin_layout_gemvPKjPK6__halfS3_PS1_ii --------------------------
	.section	.nv.shared._Z18marlin_layout_gemvPKjPK6__halfS3_PS1_ii,"aw",@nobits
	.sectionflags	@""
	.align	4
.nv.shared._Z18marlin_layout_gemvPKjPK6__halfS3_PS1_ii:
	.zero		3104


//--------------------- .nv.shared.reserved.0     --------------------------
	.section	.nv.shared.reserved.0,"aw",@nobits
	.weak		__nv_reservedSMEM_offset_0_alias
	.size		__nv_reservedSMEM_offset_0_alias, 0, 64
	.other		__nv_reservedSMEM_offset_0_alias,@"STO_CUDA_RESERVED_SHARED STV_DEFAULT"
__nv_reservedSMEM_offset_0_alias:
	.zero		0
	.zero		64


//--------------------- .nv.constant0._Z18marlin_layout_gemvPKjPK6__halfS3_PS1_ii --------------------------
	.section	.nv.constant0._Z18marlin_layout_gemvPKjPK6__halfS3_PS1_ii,"a",@progbits
	.sectionflags	@""
	.align	4
.nv.constant0._Z18marlin_layout_gemvPKjPK6__halfS3_PS1_ii:
	.zero		936


//--------------------- SYMBOLS --------------------------

	.type		.nv.reservedSmem.offset0,@object
	.size		.nv.reservedSmem.offset0,0x4
	.type		.nv.reservedSmem.cap,@object
	.size		.nv.reservedSmem.cap,0x4
